//
// Generated by NVIDIA NVVM Compiler
//
// Compiler Build ID: CL-36424714
// Cuda compilation tools, release 13.0, V13.0.88
// Based on NVVM 20.0.0
//

.version 9.0
.target sm_100
.address_size 64

	// .globl	_Z8sumArrayPKfPfi
.extern .func  (.param .b32 func_retval0) vprintf
(
	.param .b64 vprintf_param_0,
	.param .b64 vprintf_param_1
)
;
// _ZZ8sumArrayPKfPfiE10sharedData has been demoted
.global .align 1 .b8 $str[45] = {84, 104, 114, 101, 97, 100, 32, 37, 100, 32, 105, 110, 32, 66, 108, 111, 99, 107, 32, 37, 100, 32, 112, 114, 111, 99, 101, 115, 115, 105, 110, 103, 32, 101, 108, 101, 109, 101, 110, 116, 32, 37, 100, 10};
.global .align 1 .b8 $str$1[11] = {86, 97, 108, 117, 101, 58, 32, 37, 102, 10};
.global .align 1 .b8 $str$2[29] = {83, 117, 109, 32, 115, 111, 32, 102, 97, 114, 32, 105, 110, 32, 84, 104, 114, 101, 97, 100, 32, 37, 100, 58, 32, 37, 102, 10};
.global .align 1 .b8 $str$3[25] = {50, 110, 100, 32, 69, 108, 101, 109, 101, 110, 116, 32, 80, 114, 111, 99, 101, 115, 115, 105, 110, 103, 58, 10};

.visible .entry _Z8sumArrayPKfPfi(
	.param .u64 .ptr .align 1 _Z8sumArrayPKfPfi_param_0,
	.param .u64 .ptr .align 1 _Z8sumArrayPKfPfi_param_1,
	.param .u32 _Z8sumArrayPKfPfi_param_2
)
{
	.local .align 16 .b8 	__local_depot0[16];
	.reg .b64 	%SP;
	.reg .b64 	%SPL;
	.reg .pred 	%p<7>;
	.reg .b32 	%r<31>;
	.reg .b32 	%f<16>;
	.reg .b64 	%rd<29>;
	.reg .b64 	%fd<5>;
	// demoted variable
	.shared .align 4 .b8 _ZZ8sumArrayPKfPfiE10sharedData[2048];
	mov.u64 	%SPL, __local_depot0;
	cvta.local.u64 	%SP, %SPL;
	ld.param.u64 	%rd4, [_Z8sumArrayPKfPfi_param_0];
	ld.param.u64 	%rd3, [_Z8sumArrayPKfPfi_param_1];
	ld.param.u32 	%r9, [_Z8sumArrayPKfPfi_param_2];
	cvta.to.global.u64 	%rd1, %rd4;
	add.u64 	%rd5, %SP, 0;
	add.u64 	%rd2, %SPL, 0;
	mov.u32 	%r1, %tid.x;
	mov.u32 	%r2, %ctaid.x;
	mov.u32 	%r30, %ntid.x;
	mul.lo.s32 	%r10, %r30, %r2;
	shl.b32 	%r11, %r10, 1;
	add.s32 	%r4, %r11, %r1;
	setp.ge.s32 	%p1, %r4, %r9;
	mov.f32 	%f15, 0f00000000;
	@%p1 bra 	$L__BB0_2;
	mul.wide.s32 	%rd6, %r4, 4;
	add.s64 	%rd7, %rd1, %rd6;
	ld.global.f32 	%f6, [%rd7];
	add.f32 	%f15, %f6, 0f00000000;
	st.local.v2.u32 	[%rd2], {%r1, %r2};
	st.local.u32 	[%rd2+8], %r4;
	mov.u64 	%rd8, $str;
	cvta.global.u64 	%rd9, %rd8;
	{ // callseq 0, 0
	.param .b64 param0;
	st.param.b64 	[param0], %rd9;
	.param .b64 param1;
	st.param.b64 	[param1], %rd5;
	.param .b32 retval0;
	call.uni (retval0), 
	vprintf, 
	(
	param0, 
	param1
	);
	ld.param.b32 	%r12, [retval0];
	} // callseq 0
	ld.global.f32 	%f7, [%rd7];
	cvt.f64.f32 	%fd1, %f7;
	st.local.f64 	[%rd2], %fd1;
	mov.u64 	%rd11, $str$1;
	cvta.global.u64 	%rd12, %rd11;
	{ // callseq 1, 0
	.param .b64 param0;
	st.param.b64 	[param0], %rd12;
	.param .b64 param1;
	st.param.b64 	[param1], %rd5;
	.param .b32 retval0;
	call.uni (retval0), 
	vprintf, 
	(
	param0, 
	param1
	);
	ld.param.b32 	%r14, [retval0];
	} // callseq 1
	cvt.f64.f32 	%fd2, %f15;
	st.local.u32 	[%rd2], %r1;
	st.local.f64 	[%rd2+8], %fd2;
	mov.u64 	%rd13, $str$2;
	cvta.global.u64 	%rd14, %rd13;
	{ // callseq 2, 0
	.param .b64 param0;
	st.param.b64 	[param0], %rd14;
	.param .b64 param1;
	st.param.b64 	[param1], %rd5;
	.param .b32 retval0;
	call.uni (retval0), 
	vprintf, 
	(
	param0, 
	param1
	);
	ld.param.b32 	%r16, [retval0];
	} // callseq 2
$L__BB0_2:
	add.s32 	%r5, %r4, %r30;
	setp.ge.u32 	%p2, %r5, %r9;
	@%p2 bra 	$L__BB0_4;
	mul.wide.u32 	%rd15, %r5, 4;
	add.s64 	%rd16, %rd1, %rd15;
	ld.global.f32 	%f8, [%rd16];
	add.f32 	%f15, %f15, %f8;
	mov.u64 	%rd17, $str$3;
	cvta.global.u64 	%rd18, %rd17;
	{ // callseq 3, 0
	.param .b64 param0;
	st.param.b64 	[param0], %rd18;
	.param .b64 param1;
	st.param.b64 	[param1], 0;
	.param .b32 retval0;
	call.uni (retval0), 
	vprintf, 
	(
	param0, 
	param1
	);
	ld.param.b32 	%r18, [retval0];
	} // callseq 3
	st.local.v2.u32 	[%rd2], {%r1, %r2};
	st.local.u32 	[%rd2+8], %r5;
	mov.u64 	%rd19, $str;
	cvta.global.u64 	%rd20, %rd19;
	{ // callseq 4, 0
	.param .b64 param0;
	st.param.b64 	[param0], %rd20;
	.param .b64 param1;
	st.param.b64 	[param1], %rd5;
	.param .b32 retval0;
	call.uni (retval0), 
	vprintf, 
	(
	param0, 
	param1
	);
	ld.param.b32 	%r20, [retval0];
	} // callseq 4
	ld.global.f32 	%f9, [%rd16];
	cvt.f64.f32 	%fd3, %f9;
	st.local.f64 	[%rd2], %fd3;
	mov.u64 	%rd22, $str$1;
	cvta.global.u64 	%rd23, %rd22;
	{ // callseq 5, 0
	.param .b64 param0;
	st.param.b64 	[param0], %rd23;
	.param .b64 param1;
	st.param.b64 	[param1], %rd5;
	.param .b32 retval0;
	call.uni (retval0), 
	vprintf, 
	(
	param0, 
	param1
	);
	ld.param.b32 	%r22, [retval0];
	} // callseq 5
	cvt.f64.f32 	%fd4, %f15;
	st.local.u32 	[%rd2], %r1;
	st.local.f64 	[%rd2+8], %fd4;
	mov.u64 	%rd24, $str$2;
	cvta.global.u64 	%rd25, %rd24;
	{ // callseq 6, 0
	.param .b64 param0;
	st.param.b64 	[param0], %rd25;
	.param .b64 param1;
	st.param.b64 	[param1], %rd5;
	.param .b32 retval0;
	call.uni (retval0), 
	vprintf, 
	(
	param0, 
	param1
	);
	ld.param.b32 	%r24, [retval0];
	} // callseq 6
$L__BB0_4:
	shl.b32 	%r26, %r1, 2;
	mov.u32 	%r27, _ZZ8sumArrayPKfPfiE10sharedData;
	add.s32 	%r6, %r27, %r26;
	st.shared.f32 	[%r6], %f15;
	bar.sync 	0;
	setp.lt.u32 	%p3, %r30, 2;
	@%p3 bra 	$L__BB0_8;
$L__BB0_5:
	shr.u32 	%r8, %r30, 1;
	setp.ge.u32 	%p4, %r1, %r8;
	@%p4 bra 	$L__BB0_7;
	shl.b32 	%r28, %r8, 2;
	add.s32 	%r29, %r6, %r28;
	ld.shared.f32 	%f10, [%r29];
	ld.shared.f32 	%f11, [%r6];
	add.f32 	%f12, %f10, %f11;
	st.shared.f32 	[%r6], %f12;
$L__BB0_7:
	bar.sync 	0;
	setp.gt.u32 	%p5, %r30, 3;
	mov.u32 	%r30, %r8;
	@%p5 bra 	$L__BB0_5;
$L__BB0_8:
	setp.ne.s32 	%p6, %r1, 0;
	@%p6 bra 	$L__BB0_10;
	ld.shared.f32 	%f13, [_ZZ8sumArrayPKfPfiE10sharedData];
	cvta.to.global.u64 	%rd26, %rd3;
	mul.wide.u32 	%rd27, %r2, 4;
	add.s64 	%rd28, %rd26, %rd27;
	st.global.f32 	[%rd28], %f13;
$L__BB0_10:
	ret;

}


// ===== COMPILED SASS (sm_100) =====

	.target	sm_100

	.elftype	@"ET_EXEC"


//--------------------- .note.nv.tkinfo           --------------------------
	.section	.note.nv.tkinfo,"",@"SHT_NOTE"
	.sectionflags	@"SHF_NOTE_NV_TKINFO"
	.tkinfo
        /*0018*/ 	.word	0x00000002
        /*0030*/ 	.string	""
        /*0030*/ 	.string	"ptxas"
        /*0030*/ 	.string	"Cuda compilation tools, release 13.0, V13.0.88"
        /*0030*/ 	.string	"Build cuda_13.0.r13.0/compiler.36424714_0"
        /*0030*/ 	.string	"-arch sm_100 -m 64 "



//--------------------- .note.nv.cuinfo           --------------------------
	.section	.note.nv.cuinfo,"",@"SHT_NOTE"
	.sectionflags	@"SHF_NOTE_NV_CUINFO"
        /*0018*/ 	.short	0x0002
        /*001a*/ 	.short	0x0064
        /*001c*/ 	.short	0x0082
	.zero		2


//--------------------- .nv.info                  --------------------------
	.section	.nv.info,"",@"SHT_CUDA_INFO"
	.align	4


	//----- nvinfo : EIATTR_REGCOUNT
	.align		4
        /*0000*/ 	.byte	0x04, 0x2f
        /*0002*/ 	.short	(.L_5 - .L_4)
	.align		4
.L_4:
        /*0004*/ 	.word	index@(_Z8sumArrayPKfPfi)
        /*0008*/ 	.word	0x0000001d


	//----- nvinfo : EIATTR_FRAME_SIZE
	.align		4
.L_5:
        /*000c*/ 	.byte	0x04, 0x11
        /*000e*/ 	.short	(.L_7 - .L_6)
	.align		4
.L_6:
        /*0010*/ 	.word	index@(_Z8sumArrayPKfPfi)
        /*0014*/ 	.word	0x00000010


	//----- nvinfo : EIATTR_MIN_STACK_SIZE
	.align		4
.L_7:
        /*0018*/ 	.byte	0x04, 0x12
        /*001a*/ 	.short	(.L_9 - .L_8)
	.align		4
.L_8:
        /*001c*/ 	.word	index@(_Z8sumArrayPKfPfi)
        /*0020*/ 	.word	0x00000010
.L_9:


//--------------------- .nv.compat                --------------------------
	.section	.nv.compat,"",@"SHT_CUDA_COMPAT_INFO"
	.align	4
        /*0000*/ 	.byte	0x02, 0x09, 0x00, 0x00, 0x02, 0x02, 0x01, 0x00, 0x02, 0x05, 0x05, 0x00, 0x03, 0x07, 0x01, 0x01
        /*0010*/ 	.byte	0x02, 0x03, 0x00, 0x00, 0x02, 0x06, 0x01, 0x00, 0x04, 0x0b, 0x08, 0x00, 0x09, 0x00, 0x00, 0x00
        /*0020*/ 	.byte	0x00, 0x00, 0x00, 0x00


//--------------------- .nv.info._Z8sumArrayPKfPfi --------------------------
	.section	.nv.info._Z8sumArrayPKfPfi,"",@"SHT_CUDA_INFO"
	.sectionflags	@""
	.align	4


	//----- nvinfo : EIATTR_CUDA_API_VERSION
	.align		4
        /*0000*/ 	.byte	0x04, 0x37
        /*0002*/ 	.short	(.L_11 - .L_10)
.L_10:
        /*0004*/ 	.word	0x00000082


	//----- nvinfo : EIATTR_KPARAM_INFO
	.align		4
.L_11:
        /*0008*/ 	.byte	0x04, 0x17
        /*000a*/ 	.short	(.L_13 - .L_12)
.L_12:
        /*000c*/ 	.word	0x00000000
        /*0010*/ 	.short	0x0002
        /*0012*/ 	.short	0x0010
        /*0014*/ 	.byte	0x00, 0xf0, 0x11, 0x00


	//----- nvinfo : EIATTR_KPARAM_INFO
	.align		4
.L_13:
        /*0018*/ 	.byte	0x04, 0x17
        /*001a*/ 	.short	(.L_15 - .L_14)
.L_14:
        /*001c*/ 	.word	0x00000000
        /*0020*/ 	.short	0x0001
        /*0022*/ 	.short	0x0008
        /*0024*/ 	.byte	0x00, 0xf5, 0x21, 0x00


	//----- nvinfo : EIATTR_KPARAM_INFO
	.align		4
.L_15:
        /*0028*/ 	.byte	0x04, 0x17
        /*002a*/ 	.short	(.L_17 - .L_16)
.L_16:
        /*002c*/ 	.word	0x00000000
        /*0030*/ 	.short	0x0000
        /*0032*/ 	.short	0x0000
        /*0034*/ 	.byte	0x00, 0xf5, 0x21, 0x00


	//----- nvinfo : EIATTR_SPARSE_MMA_MASK
	.align		4
.L_17:
        /*0038*/ 	.byte	0x03, 0x50
        /*003a*/ 	.short	0x0000


	//----- nvinfo : EIATTR_MAXREG_COUNT
	.align		4
        /*003c*/ 	.byte	0x03, 0x1b
        /*003e*/ 	.short	0x00ff


	//----- nvinfo : EIATTR_NUM_BARRIERS
	.align		4
        /*0040*/ 	.byte	0x02, 0x4c
        /*0042*/ 	.byte	0x01
	.zero		1


	//----- nvinfo : EIATTR_EXTERNS
	.align		4
        /*0044*/ 	.byte	0x04, 0x0f
        /*0046*/ 	.short	(.L_19 - .L_18)


	//   ....[0]....
	.align		4
.L_18:
        /*0048*/ 	.word	index@(vprintf)


	//----- nvinfo : EIATTR_MERCURY_ISA_VERSION
	.align		4
.L_19:
        /*004c*/ 	.byte	0x03, 0x5f
        /*004e*/ 	.short	0x0101


	//----- nvinfo : EIATTR_VRC_CTA_INIT_COUNT
	.align		4
        /*0050*/ 	.byte	0x02, 0x4a
	.zero		1
	.zero		1


	//----- nvinfo : EIATTR_SYSCALL_OFFSETS
	.align		4
        /*0054*/ 	.byte	0x04, 0x46
        /*0056*/ 	.short	(.L_21 - .L_20)


	//   ....[0]....
.L_20:
        /*0058*/ 	.word	0x00000200


	//   ....[1]....
        /*005c*/ 	.word	0x000002b0


	//   ....[2]....
        /*0060*/ 	.word	0x00000360


	//   ....[3]....
        /*0064*/ 	.word	0x00000480


	//   ....[4]....
        /*0068*/ 	.word	0x00000520


	//   ....[5]....
        /*006c*/ 	.word	0x000005d0


	//   ....[6]....
        /*0070*/ 	.word	0x00000680


	//----- nvinfo : EIATTR_EXIT_INSTR_OFFSETS
	.align		4
.L_21:
        /*0074*/ 	.byte	0x04, 0x1c
        /*0076*/ 	.short	(.L_23 - .L_22)


	//   ....[0]....
.L_22:
        /*0078*/ 	.word	0x000007f0


	//   ....[1]....
        /*007c*/ 	.word	0x00000870


	//----- nvinfo : EIATTR_CRS_STACK_SIZE
	.align		4
.L_23:
        /*0080*/ 	.byte	0x04, 0x1e
        /*0082*/ 	.short	(.L_25 - .L_24)
.L_24:
        /*0084*/ 	.word	0x00000000


	//----- nvinfo : EIATTR_CBANK_PARAM_SIZE
	.align		4
.L_25:
        /*0088*/ 	.byte	0x03, 0x19
        /*008a*/ 	.short	0x0014


	//----- nvinfo : EIATTR_PARAM_CBANK
	.align		4
        /*008c*/ 	.byte	0x04, 0x0a
        /*008e*/ 	.short	(.L_27 - .L_26)
	.align		4
.L_26:
        /*0090*/ 	.word	index@(.nv.constant0._Z8sumArrayPKfPfi)
        /*0094*/ 	.short	0x0380
        /*0096*/ 	.short	0x0014


	//----- nvinfo : EIATTR_SW_WAR
	.align		4
.L_27:
        /*0098*/ 	.byte	0x04, 0x36
        /*009a*/ 	.short	(.L_29 - .L_28)
.L_28:
        /*009c*/ 	.word	0x00000008
.L_29:


//--------------------- .nv.callgraph             --------------------------
	.section	.nv.callgraph,"",@"SHT_CUDA_CALLGRAPH"
	.align	4
	.sectionentsize	8
	.align		4
        /*0000*/ 	.word	0x00000000
	.align		4
        /*0004*/ 	.word	0xffffffff
	.align		4
        /*0008*/ 	.word	index@(_Z8sumArrayPKfPfi)
	.align		4
        /*000c*/ 	.word	index@(vprintf)
	.align		4
        /*0010*/ 	.word	0x00000000
	.align		4
        /*0014*/ 	.word	0xfffffffe
	.align		4
        /*0018*/ 	.word	0x00000000
	.align		4
        /*001c*/ 	.word	0xfffffffd
	.align		4
        /*0020*/ 	.word	0x00000000
	.align		4
        /*0024*/ 	.word	0xfffffffc


//--------------------- .nv.constant4             --------------------------
	.section	.nv.constant4,"a",@progbits
	.align	8
	.align		8
.nv.constant4:
        /*0000*/ 	.dword	vprintf
	.align		8
        /*0008*/ 	.dword	$str
	.align		8
        /*0010*/ 	.dword	$str$1
	.align		8
        /*0018*/ 	.dword	$str$2
	.align		8
        /*0020*/ 	.dword	$str$3


//--------------------- .text._Z8sumArrayPKfPfi   --------------------------
	.section	.text._Z8sumArrayPKfPfi,"ax",@progbits
	.align	128
        .global         _Z8sumArrayPKfPfi
        .type           _Z8sumArrayPKfPfi,@function
        .size           _Z8sumArrayPKfPfi,(.L_x_12 - _Z8sumArrayPKfPfi)
        .other          _Z8sumArrayPKfPfi,@"STO_CUDA_ENTRY STV_DEFAULT"
_Z8sumArrayPKfPfi:
.text._Z8sumArrayPKfPfi:
[----:B------:R-:W0:Y:S01]  /*0000*/  LDC R1, c[0x0][0x37c] ;  /* 0x0000df00ff017b82 */ /* 0x000e220000000800 */
[----:B------:R-:W1:Y:S01]  /*0010*/  S2R R19, SR_CTAID.X ;  /* 0x0000000000137919 */ /* 0x000e620000002500 */
[----:B------:R-:W2:Y:S01]  /*0020*/  LDCU UR5, c[0x0][0x2fc] ;  /* 0x00005f80ff0577ac */ /* 0x000ea20008000800 */
[----:B0-----:R-:W-:Y:S01]  /*0030*/  VIADD R1, R1, 0xfffffff0 ;  /* 0xfffffff001017836 */ /* 0x001fe20000000000 */
[----:B------:R-:W-:Y:S01]  /*0040*/  BSSY.RECONVERGENT B6, `(.L_x_0) ;  /* 0x0000033000067945 */ /* 0x000fe20003800200 */
[----:B------:R-:W0:Y:S01]  /*0050*/  S2R R18, SR_TID.X ;  /* 0x0000000000127919 */ /* 0x000e220000002100 */
[----:B------:R-:W3:Y:S01]  /*0060*/  LDCU UR6, c[0x0][0x360] ;  /* 0x00006c00ff0677ac */ /* 0x000ee20008000800 */
[----:B------:R-:W-:Y:S01]  /*0070*/  HFMA2 R22, -RZ, RZ, 0, 0 ;  /* 0x00000000ff167431 */ /* 0x000fe200000001ff */
[----:B------:R-:W4:Y:S01]  /*0080*/  LDCU UR7, c[0x0][0x390] ;  /* 0x00007200ff0777ac */ /* 0x000f220008000800 */
[----:B------:R-:W5:Y:S01]  /*0090*/  LDCU UR4, c[0x0][0x2f8] ;  /* 0x00005f00ff0477ac */ /* 0x000f620008000800 */
[----:B------:R-:W0:Y:S01]  /*00a0*/  LDCU.64 UR36, c[0x0][0x358] ;  /* 0x00006b00ff2477ac */ /* 0x000e220008000a00 */
[----:B---3--:R-:W-:Y:S01]  /*00b0*/  IMAD.U32 R25, RZ, RZ, UR6 ;  /* 0x00000006ff197e24 */ /* 0x008fe2000f8e00ff */
[----:B-----5:R-:W-:Y:S01]  /*00c0*/  IADD3 R23, P1, PT, R1, UR4, RZ ;  /* 0x0000000401177c10 */ /* 0x020fe2000ff3e0ff */
[----:B-1----:R-:W-:-:S04]  /*00d0*/  IMAD R3, R19, UR6, RZ ;  /* 0x0000000613037c24 */ /* 0x002fc8000f8e02ff */
[----:B0-----:R-:W-:Y:S02]  /*00e0*/  IMAD R26, R3, 0x2, R18 ;  /* 0x00000002031a7824 */ /* 0x001fe400078e0212 */
[----:B--2---:R-:W-:-:S03]  /*00f0*/  IMAD.X R2, RZ, RZ, UR5, P1 ;  /* 0x00000005ff027e24 */ /* 0x004fc600088e06ff */
[----:B----4-:R-:W-:-:S13]  /*0100*/  ISETP.GE.AND P0, PT, R26, UR7, PT ;  /* 0x000000071a007c0c */ /* 0x010fda000bf06270 */
[----:B------:R-:W-:Y:S05]  /*0110*/  @P0 BRA `(.L_x_1) ;  /* 0x0000000000940947 */ /* 0x000fea0003800000 */
[----:B------:R-:W0:Y:S01]  /*0120*/  LDC.64 R16, c[0x0][0x380] ;  /* 0x0000e000ff107b82 */ /* 0x000e220000000a00 */
[----:B------:R-:W1:Y:S01]  /*0130*/  LDCU.64 UR4, c[0x4][0x8] ;  /* 0x01000100ff0477ac */ /* 0x000e620008000a00 */
[----:B0-----:R-:W-:-:S05]  /*0140*/  IMAD.WIDE R16, R26, 0x4, R16 ;  /* 0x000000041a107825 */ /* 0x001fca00078e0210 */
[----:B------:R-:W2:Y:S01]  /*0150*/  LDG.E R22, desc[UR36][R16.64] ;  /* 0x0000002410167981 */ /* 0x000ea2000c1e1900 */
[----:B------:R-:W-:Y:S01]  /*0160*/  MOV R24, 0x0 ;  /* 0x0000000000187802 */ /* 0x000fe20000000f00 */
[----:B-1----:R-:W-:Y:S01]  /*0170*/  IMAD.U32 R5, RZ, RZ, UR5 ;  /* 0x00000005ff057e24 */ /* 0x002fe2000f8e00ff */
[----:B------:R-:W-:Y:S01]  /*0180*/  MOV R4, UR4 ;  /* 0x0000000400047c02 */ /* 0x000fe20008000f00 */
[----:B------:R0:W-:Y:S01]  /*0190*/  STL.64 [R1], R18 ;  /* 0x0000001201007387 */ /* 0x0001e20000100a00 */
[----:B------:R0:W1:Y:S01]  /*01a0*/  LDC.64 R8, c[0x4][R24] ;  /* 0x0100000018087b82 */ /* 0x0000620000000a00 */
[----:B------:R-:W-:Y:S01]  /*01b0*/  IMAD.MOV.U32 R6, RZ, RZ, R23 ;  /* 0x000000ffff067224 */ /* 0x000fe200078e0017 */
[----:B------:R-:W-:Y:S01]  /*01c0*/  MOV R7, R2 ;  /* 0x0000000200077202 */ /* 0x000fe20000000f00 */
[----:B------:R0:W-:Y:S02]  /*01d0*/  STL [R1+0x8], R26 ;  /* 0x0000081a01007387 */ /* 0x0001e40000100800 */
[----:B012---:R-:W-:-:S07]  /*01e0*/  FADD R22, RZ, R22 ;  /* 0x00000016ff167221 */ /* 0x007fce0000000000 */
[----:B------:R-:W-:-:S07]  /*01f0*/  LEPC R20, `(.L_x_2) ;  /* 0x000000001014794e */ /* 0x000fce0000000000 */
[----:B------:R-:W-:Y:S05]  /*0200*/  CALL.ABS.NOINC R8 ;  /* 0x0000000008007343 */ /* 0x000fea0003c00000 */
.L_x_2:
[----:B------:R-:W2:Y:S01]  /*0210*/  LDG.E R16, desc[UR36][R16.64] ;  /* 0x0000002410107981 */ /* 0x000ea2000c1e1900 */
[----:B------:R0:W1:Y:S01]  /*0220*/  LDC.64 R8, c[0x4][R24] ;  /* 0x0100000018087b82 */ /* 0x0000620000000a00 */
[----:B------:R-:W3:Y:S01]  /*0230*/  LDCU.64 UR4, c[0x4][0x10] ;  /* 0x01000200ff0477ac */ /* 0x000ee20008000a00 */
[----:B------:R-:W-:Y:S01]  /*0240*/  MOV R6, R23 ;  /* 0x0000001700067202 */ /* 0x000fe20000000f00 */
[----:B------:R-:W-:Y:S02]  /*0250*/  IMAD.MOV.U32 R7, RZ, RZ, R2 ;  /* 0x000000ffff077224 */ /* 0x000fe400078e0002 */
[----:B---3--:R-:W-:Y:S02]  /*0260*/  IMAD.U32 R4, RZ, RZ, UR4 ;  /* 0x00000004ff047e24 */ /* 0x008fe4000f8e00ff */
[----:B------:R-:W-:Y:S01]  /*0270*/  IMAD.U32 R5, RZ, RZ, UR5 ;  /* 0x00000005ff057e24 */ /* 0x000fe2000f8e00ff */
[----:B--2---:R-:W2:Y:S02]  /*0280*/  F2F.F64.F32 R10, R16 ;  /* 0x00000010000a7310 */ /* 0x004ea40000201800 */
[----:B-12---:R0:W-:Y:S04]  /*0290*/  STL.64 [R1], R10 ;  /* 0x0000000a01007387 */ /* 0x0061e80000100a00 */
[----:B------:R-:W-:-:S07]  /*02a0*/  LEPC R20, `(.L_x_3) ;  /* 0x000000001014794e */ /* 0x000fce0000000000 */
[----:B0-----:R-:W-:Y:S05]  /*02b0*/  CALL.ABS.NOINC R8 ;  /* 0x0000000008007343 */ /* 0x001fea0003c00000 */
.L_x_3:
[----:B------:R-:W0:Y:S01]  /*02c0*/  F2F.F64.F32 R8, R22 ;  /* 0x0000001600087310 */ /* 0x000e220000201800 */
[----:B------:R1:W-:Y:S01]  /*02d0*/  STL [R1], R18 ;  /* 0x0000001201007387 */ /* 0x0003e20000100800 */
[----:B------:R1:W2:Y:S01]  /*02e0*/  LDC.64 R10, c[0x4][R24] ;  /* 0x01000000180a7b82 */ /* 0x0002a20000000a00 */
[----:B------:R-:W3:Y:S01]  /*02f0*/  LDCU.64 UR4, c[0x4][0x18] ;  /* 0x01000300ff0477ac */ /* 0x000ee20008000a00 */
[----:B------:R-:W-:Y:S02]  /*0300*/  IMAD.MOV.U32 R6, RZ, RZ, R23 ;  /* 0x000000ffff067224 */ /* 0x000fe400078e0017 */
[----:B------:R-:W-:Y:S01]  /*0310*/  IMAD.MOV.U32 R7, RZ, RZ, R2 ;  /* 0x000000ffff077224 */ /* 0x000fe200078e0002 */
[----:B0-----:R1:W-:Y:S01]  /*0320*/  STL.64 [R1+0x8], R8 ;  /* 0x0000080801007387 */ /* 0x0013e20000100a00 */
[----:B---3--:R-:W-:Y:S01]  /*0330*/  IMAD.U32 R4, RZ, RZ, UR4 ;  /* 0x00000004ff047e24 */ /* 0x008fe2000f8e00ff */
[----:B------:R-:W-:-:S07]  /*0340*/  MOV R5, UR5 ;  /* 0x0000000500057c02 */ /* 0x000fce0008000f00 */
[----:B------:R-:W-:-:S07]  /*0350*/  LEPC R20, `(.L_x_1) ;  /* 0x000000001014794e */ /* 0x000fce0000000000 */
[----:B-12---:R-:W-:Y:S05]  /*0360*/  CALL.ABS.NOINC R10 ;  /* 0x000000000a007343 */ /* 0x006fea0003c00000 */
.L_x_1:
[----:B------:R-:W-:Y:S05]  /*0370*/  BSYNC.RECONVERGENT B6 ;  /* 0x0000000000067941 */ /* 0x000fea0003800200 */
.L_x_0:
[----:B------:R-:W0:Y:S01]  /*0380*/  LDCU UR4, c[0x0][0x390] ;  /* 0x00007200ff0477ac */ /* 0x000e220008000800 */
[----:B------:R-:W-:Y:S01]  /*0390*/  IADD3 R26, PT, PT, R26, R25, RZ ;  /* 0x000000191a1a7210 */ /* 0x000fe20007ffe0ff */
[----:B------:R-:W-:Y:S03]  /*03a0*/  BSSY.RECONVERGENT B6, `(.L_x_4) ;  /* 0x000002f000067945 */ /* 0x000fe60003800200 */
[----:B0-----:R-:W-:-:S13]  /*03b0*/  ISETP.GE.U32.AND P0, PT, R26, UR4, PT ;  /* 0x000000041a007c0c */ /* 0x001fda000bf06070 */
[----:B------:R-:W-:Y:S05]  /*03c0*/  @P0 BRA `(.L_x_5) ;  /* 0x0000000000b00947 */ /* 0x000fea0003800000 */
[----:B------:R-:W0:Y:S01]  /*03d0*/  LDC.64 R16, c[0x0][0x380] ;  /* 0x0000e000ff107b82 */ /* 0x000e220000000a00 */
[----:B------:R-:W1:Y:S01]  /*03e0*/  LDCU.64 UR4, c[0x4][0x20] ;  /* 0x01000400ff0477ac */ /* 0x000e620008000a00 */
[----:B0-----:R-:W-:-:S05]  /*03f0*/  IMAD.WIDE.U32 R16, R26, 0x4, R16 ;  /* 0x000000041a107825 */ /* 0x001fca00078e0010 */
[----:B------:R-:W2:Y:S01]  /*0400*/  LDG.E R3, desc[UR36][R16.64] ;  /* 0x0000002410037981 */ /* 0x000ea2000c1e1900 */
[----:B------:R-:W-:Y:S01]  /*0410*/  MOV R24, 0x0 ;  /* 0x0000000000187802 */ /* 0x000fe20000000f00 */
[----:B-1----:R-:W-:Y:S01]  /*0420*/  IMAD.U32 R4, RZ, RZ, UR4 ;  /* 0x00000004ff047e24 */ /* 0x002fe2000f8e00ff */
[----:B------:R-:W-:Y:S01]  /*0430*/  CS2R R6, SRZ ;  /* 0x0000000000067805 */ /* 0x000fe2000001ff00 */
[----:B------:R-:W-:Y:S01]  /*0440*/  IMAD.U32 R5, RZ, RZ, UR5 ;  /* 0x00000005ff057e24 */ /* 0x000fe2000f8e00ff */
[----:B------:R0:W1:Y:S02]  /*0450*/  LDC.64 R8, c[0x4][R24] ;  /* 0x0100000018087b82 */ /* 0x0000640000000a00 */
[----:B012---:R-:W-:-:S07]  /*0460*/  FADD R22, R22, R3 ;  /* 0x0000000316167221 */ /* 0x007fce0000000000 */
[----:B------:R-:W-:-:S07]  /*0470*/  LEPC R20, `(.L_x_6) ;  /* 0x000000001014794e */ /* 0x000fce0000000000 */
[----:B------:R-:W-:Y:S05]  /*0480*/  CALL.ABS.NOINC R8 ;  /* 0x0000000008007343 */ /* 0x000fea0003c00000 */
.L_x_6:
[----:B------:R0:W-:Y:S01]  /*0490*/  STL [R1+0x8], R26 ;  /* 0x0000081a01007387 */ /* 0x0001e20000100800 */
[----:B------:R0:W1:Y:S01]  /*04a0*/  LDC.64 R8, c[0x4][R24] ;  /* 0x0100000018087b82 */ /* 0x0000620000000a00 */
[----:B------:R-:W2:Y:S01]  /*04b0*/  LDCU.64 UR4, c[0x4][0x8] ;  /* 0x01000100ff0477ac */ /* 0x000ea20008000a00 */
[----:B------:R-:W-:Y:S01]  /*04c0*/  IMAD.MOV.U32 R6, RZ, RZ, R23 ;  /* 0x000000ffff067224 */ /* 0x000fe200078e0017 */
[----:B------:R0:W-:Y:S01]  /*04d0*/  STL.64 [R1], R18 ;  /* 0x0000001201007387 */ /* 0x0001e20000100a00 */
[----:B------:R-:W-:Y:S02]  /*04e0*/  MOV R7, R2 ;  /* 0x0000000200077202 */ /* 0x000fe40000000f00 */
[----:B--2---:R-:W-:Y:S01]  /*04f0*/  MOV R4, UR4 ;  /* 0x0000000400047c02 */ /* 0x004fe20008000f00 */
[----:B0-----:R-:W-:-:S07]  /*0500*/  IMAD.U32 R5, RZ, RZ, UR5 ;  /* 0x00000005ff057e24 */ /* 0x001fce000f8e00ff */
[----:B------:R-:W-:-:S07]  /*0510*/  LEPC R20, `(.L_x_7) ;  /* 0x000000001014794e */ /* 0x000fce0000000000 */
[----:B-1----:R-:W-:Y:S05]  /*0520*/  CALL.ABS.NOINC R8 ;  /* 0x0000000008007343 */ /* 0x002fea0003c00000 */
.L_x_7:
        /* <DEDUP_REMOVED lines=11> */
.L_x_8:
[----:B------:R-:W0:Y:S01]  /*05e0*/  F2F.F64.F32 R8, R22 ;  /* 0x0000001600087310 */ /* 0x000e220000201800 */
[----:B------:R1:W-:Y:S01]  /*05f0*/  STL [R1], R18 ;  /* 0x0000001201007387 */ /* 0x0003e20000100800 */
[----:B------:R1:W2:Y:S01]  /*0600*/  LDC.64 R10, c[0x4][R24] ;  /* 0x01000000180a7b82 */ /* 0x0002a20000000a00 */
[----:B------:R-:W3:Y:S01]  /*0610*/  LDCU.64 UR4, c[0x4][0x18] ;  /* 0x01000300ff0477ac */ /* 0x000ee20008000a00 */
[----:B------:R-:W-:Y:S01]  /*0620*/  IMAD.MOV.U32 R6, RZ, RZ, R23 ;  /* 0x000000ffff067224 */ /* 0x000fe200078e0017 */
[----:B------:R-:W-:Y:S01]  /*0630*/  MOV R7, R2 ;  /* 0x0000000200077202 */ /* 0x000fe20000000f00 */
[----:B0-----:R1:W-:Y:S01]  /*0640*/  STL.64 [R1+0x8], R8 ;  /* 0x0000080801007387 */ /* 0x0013e20000100a00 */
[----:B---3--:R-:W-:Y:S01]  /*0650*/  IMAD.U32 R4, RZ, RZ, UR4 ;  /* 0x00000004ff047e24 */ /* 0x008fe2000f8e00ff */
[----:B------:R-:W-:-:S07]  /*0660*/  MOV R5, UR5 ;  /* 0x0000000500057c02 */ /* 0x000fce0008000f00 */
[----:B------:R-:W-:-:S07]  /*0670*/  LEPC R20, `(.L_x_5) ;  /* 0x000000001014794e */ /* 0x000fce0000000000 */
[----:B-12---:R-:W-:Y:S05]  /*0680*/  CALL.ABS.NOINC R10 ;  /* 0x000000000a007343 */ /* 0x006fea0003c00000 */
.L_x_5:
[----:B------:R-:W-:Y:S05]  /*0690*/  BSYNC.RECONVERGENT B6 ;  /* 0x0000000000067941 */ /* 0x000fea0003800200 */
.L_x_4:
[----:B------:R-:W0:Y:S01]  /*06a0*/  S2UR UR5, SR_CgaCtaId ;  /* 0x00000000000579c3 */ /* 0x000e220000008800 */
[----:B------:R-:W-:Y:S01]  /*06b0*/  UMOV UR4, 0x400 ;  /* 0x0000040000047882 */ /* 0x000fe20000000000 */
[----:B------:R-:W-:Y:S02]  /*06c0*/  ISETP.GE.U32.AND P1, PT, R25, 0x2, PT ;  /* 0x000000021900780c */ /* 0x000fe40003f26070 */
[----:B------:R-:W-:Y:S01]  /*06d0*/  ISETP.NE.AND P0, PT, R18, RZ, PT ;  /* 0x000000ff1200720c */ /* 0x000fe20003f05270 */
[----:B0-----:R-:W-:-:S06]  /*06e0*/  ULEA UR4, UR5, UR4, 0x18 ;  /* 0x0000000405047291 */ /* 0x001fcc000f8ec0ff */
[----:B------:R-:W-:Y:S01]  /*06f0*/  LEA R3, R18, UR4, 0x2 ;  /* 0x0000000412037c11 */ /* 0x000fe2000f8e10ff */
[----:B------:R-:W-:Y:S05]  /*0700*/  WARPSYNC.ALL ;  /* 0x0000000000007948 */ /* 0x000fea0003800000 */
[----:B------:R0:W-:Y:S01]  /*0710*/  STS [R3], R22 ;  /* 0x0000001603007388 */ /* 0x0001e20000000800 */
[----:B------:R-:W-:Y:S06]  /*0720*/  BAR.SYNC.DEFER_BLOCKING 0x0 ;  /* 0x0000000000007b1d */ /* 0x000fec0000010000 */
[----:B------:R-:W-:Y:S05]  /*0730*/  @!P1 BRA `(.L_x_9) ;  /* 0x00000000002c9947 */ /* 0x000fea0003800000 */
.L_x_10:
[----:B------:R-:W-:-:S04]  /*0740*/  SHF.R.U32.HI R4, RZ, 0x1, R25 ;  /* 0x00000001ff047819 */ /* 0x000fc80000011619 */
[----:B------:R-:W-:-:S13]  /*0750*/  ISETP.GE.U32.AND P1, PT, R18, R4, PT ;  /* 0x000000041200720c */ /* 0x000fda0003f26070 */
[----:B------:R-:W-:Y:S01]  /*0760*/  @!P1 IMAD R0, R4, 0x4, R3 ;  /* 0x0000000404009824 */ /* 0x000fe200078e0203 */
[----:B------:R-:W-:Y:S05]  /*0770*/  @!P1 LDS R5, [R3] ;  /* 0x0000000003059984 */ /* 0x000fea0000000800 */
[----:B------:R-:W1:Y:S02]  /*0780*/  @!P1 LDS R0, [R0] ;  /* 0x0000000000009984 */ /* 0x000e640000000800 */
[----:B-1----:R-:W-:-:S05]  /*0790*/  @!P1 FADD R2, R0, R5 ;  /* 0x0000000500029221 */ /* 0x002fca0000000000 */
[----:B------:R1:W-:Y:S01]  /*07a0*/  @!P1 STS [R3], R2 ;  /* 0x0000000203009388 */ /* 0x0003e20000000800 */
[----:B------:R-:W-:Y:S01]  /*07b0*/  BAR.SYNC.DEFER_BLOCKING 0x0 ;  /* 0x0000000000007b1d */ /* 0x000fe20000010000 */
[----:B------:R-:W-:Y:S02]  /*07c0*/  ISETP.GT.U32.AND P1, PT, R25, 0x3, PT ;  /* 0x000000031900780c */ /* 0x000fe40003f24070 */
[----:B------:R-:W-:-:S11]  /*07d0*/  MOV R25, R4 ;  /* 0x0000000400197202 */ /* 0x000fd60000000f00 */
[----:B-1----:R-:W-:Y:S05]  /*07e0*/  @P1 BRA `(.L_x_10) ;  /* 0xfffffffc00d41947 */ /* 0x002fea000383ffff */
.L_x_9:
[----:B------:R-:W-:Y:S05]  /*07f0*/  @P0 EXIT ;  /* 0x000000000000094d */ /* 0x000fea0003800000 */
[----:B------:R-:W1:Y:S01]  /*0800*/  S2UR UR5, SR_CgaCtaId ;  /* 0x00000000000579c3 */ /* 0x000e620000008800 */
[----:B------:R-:W-:-:S07]  /*0810*/  UMOV UR4, 0x400 ;  /* 0x0000040000047882 */ /* 0x000fce0000000000 */
[----:B0-----:R-:W0:Y:S01]  /*0820*/  LDC.64 R2, c[0x0][0x388] ;  /* 0x0000e200ff027b82 */ /* 0x001e220000000a00 */
[----:B-1----:R-:W-:Y:S01]  /*0830*/  ULEA UR4, UR5, UR4, 0x18 ;  /* 0x0000000405047291 */ /* 0x002fe2000f8ec0ff */
[----:B0-----:R-:W-:-:S08]  /*0840*/  IMAD.WIDE.U32 R2, R19, 0x4, R2 ;  /* 0x0000000413027825 */ /* 0x001fd000078e0002 */
[----:B------:R-:W0:Y:S04]  /*0850*/  LDS R5, [UR4] ;  /* 0x00000004ff057984 */ /* 0x000e280008000800 */
[----:B0-----:R-:W-:Y:S01]  /*0860*/  STG.E desc[UR36][R2.64], R5 ;  /* 0x0000000502007986 */ /* 0x001fe2000c101924 */
[----:B------:R-:W-:Y:S05]  /*0870*/  EXIT ;  /* 0x000000000000794d */ /* 0x000fea0003800000 */
.L_x_11:
[----:B------:R-:W-:-:S00]  /*0880*/  BRA `(.L_x_11) ;  /* 0xfffffffc00fc7947 */ /* 0x000fc0000383ffff */
[----:B------:R-:W-:-:S00]  /*0890*/  NOP ;  /* 0x0000000000007918 */ /* 0x000fc00000000000 */
        /* <DEDUP_REMOVED lines=14> */
.L_x_12:


//--------------------- .nv.global.init           --------------------------
	.section	.nv.global.init,"aw",@progbits
.nv.global.init:
	.type		$str$1,@object
	.size		$str$1,($str$3 - $str$1)
$str$1:
        /*0000*/ 	.byte	0x56, 0x61, 0x6c, 0x75, 0x65, 0x3a, 0x20, 0x25, 0x66, 0x0a, 0x00
	.type		$str$3,@object
	.size		$str$3,($str$2 - $str$3)
$str$3:
        /*000b*/ 	.byte	0x32, 0x6e, 0x64, 0x20, 0x45, 0x6c, 0x65, 0x6d, 0x65, 0x6e, 0x74, 0x20, 0x50, 0x72, 0x6f, 0x63
        /*001b*/ 	.byte	0x65, 0x73, 0x73, 0x69, 0x6e, 0x67, 0x3a, 0x0a, 0x00
	.type		$str$2,@object
	.size		$str$2,($str - $str$2)
$str$2:
        /*0024*/ 	.byte	0x53, 0x75, 0x6d, 0x20, 0x73, 0x6f, 0x20, 0x66, 0x61, 0x72, 0x20, 0x69, 0x6e, 0x20, 0x54, 0x68
        /*0034*/ 	.byte	0x72, 0x65, 0x61, 0x64, 0x20, 0x25, 0x64, 0x3a, 0x20, 0x25, 0x66, 0x0a, 0x00
	.type		$str,@object
	.size		$str,(.L_0 - $str)
$str:
        /*0041*/ 	.byte	0x54, 0x68, 0x72, 0x65, 0x61, 0x64, 0x20, 0x25, 0x64, 0x20, 0x69, 0x6e, 0x20, 0x42, 0x6c, 0x6f
        /*0051*/ 	.byte	0x63, 0x6b, 0x20, 0x25, 0x64, 0x20, 0x70, 0x72, 0x6f, 0x63, 0x65, 0x73, 0x73, 0x69, 0x6e, 0x67
        /*0061*/ 	.byte	0x20, 0x65, 0x6c, 0x65, 0x6d, 0x65, 0x6e, 0x74, 0x20, 0x25, 0x64, 0x0a, 0x00
.L_0:


//--------------------- .nv.shared._Z8sumArrayPKfPfi --------------------------
	.section	.nv.shared._Z8sumArrayPKfPfi,"aw",@nobits
	.sectionflags	@""
	.align	4
.nv.shared._Z8sumArrayPKfPfi:
	.zero		3072


//--------------------- .nv.shared.reserved.0     --------------------------
	.section	.nv.shared.reserved.0,"aw",@nobits
	.weak		__nv_reservedSMEM_offset_0_alias
	.size		__nv_reservedSMEM_offset_0_alias, 0, 64
	.other		__nv_reservedSMEM_offset_0_alias,@"STO_CUDA_RESERVED_SHARED STV_DEFAULT"
__nv_reservedSMEM_offset_0_alias:
	.zero		0
	.zero		64


//--------------------- .nv.constant0._Z8sumArrayPKfPfi --------------------------
	.section	.nv.constant0._Z8sumArrayPKfPfi,"a",@progbits
	.sectionflags	@""
	.align	4
.nv.constant0._Z8sumArrayPKfPfi:
	.zero		916


//--------------------- SYMBOLS --------------------------

	.type		.nv.reservedSmem.offset0,@object
	.size		.nv.reservedSmem.offset0,0x4
	.type		.nv.reservedSmem.cap,@object
	.size		.nv.reservedSmem.cap,0x4
	.type		vprintf,@function
